//
// Generated by NVIDIA NVVM Compiler
//
// Compiler Build ID: CL-36424714
// Cuda compilation tools, release 13.0, V13.0.88
// Based on NVVM 20.0.0
//

.version 9.0
.target sm_100
.address_size 64

	// .globl	_Z9matrixmulPiS_S_i

.visible .entry _Z9matrixmulPiS_S_i(
	.param .u64 .ptr .align 1 _Z9matrixmulPiS_S_i_param_0,
	.param .u64 .ptr .align 1 _Z9matrixmulPiS_S_i_param_1,
	.param .u64 .ptr .align 1 _Z9matrixmulPiS_S_i_param_2,
	.param .u32 _Z9matrixmulPiS_S_i_param_3
)
{


	ret;

}


// ===== COMPILED SASS (sm_100) =====

	.target	sm_100

	.elftype	@"ET_EXEC"


//--------------------- .note.nv.tkinfo           --------------------------
	.section	.note.nv.tkinfo,"",@"SHT_NOTE"
	.sectionflags	@"SHF_NOTE_NV_TKINFO"
	.tkinfo
        /*0018*/ 	.word	0x00000002
        /*0030*/ 	.string	""
        /*0030*/ 	.string	"ptxas"
        /*0030*/ 	.string	"Cuda compilation tools, release 13.0, V13.0.88"
        /*0030*/ 	.string	"Build cuda_13.0.r13.0/compiler.36424714_0"
        /*0030*/ 	.string	"-arch sm_100 -m 64 "



//--------------------- .note.nv.cuinfo           --------------------------
	.section	.note.nv.cuinfo,"",@"SHT_NOTE"
	.sectionflags	@"SHF_NOTE_NV_CUINFO"
        /*0018*/ 	.short	0x0002
        /*001a*/ 	.short	0x0064
        /*001c*/ 	.short	0x0082
	.zero		2


//--------------------- .nv.info                  --------------------------
	.section	.nv.info,"",@"SHT_CUDA_INFO"
	.align	4


	//----- nvinfo : EIATTR_REGCOUNT
	.align		4
        /*0000*/ 	.byte	0x04, 0x2f
        /*0002*/ 	.short	(.L_1 - .L_0)
	.align		4
.L_0:
        /*0004*/ 	.word	index@(_Z9matrixmulPiS_S_i)
        /*0008*/ 	.word	0x00000004


	//----- nvinfo : EIATTR_FRAME_SIZE
	.align		4
.L_1:
        /*000c*/ 	.byte	0x04, 0x11
        /*000e*/ 	.short	(.L_3 - .L_2)
	.align		4
.L_2:
        /*0010*/ 	.word	index@(_Z9matrixmulPiS_S_i)
        /*0014*/ 	.word	0x00000000


	//----- nvinfo : EIATTR_MIN_STACK_SIZE
	.align		4
.L_3:
        /*0018*/ 	.byte	0x04, 0x12
        /*001a*/ 	.short	(.L_5 - .L_4)
	.align		4
.L_4:
        /*001c*/ 	.word	index@(_Z9matrixmulPiS_S_i)
        /*0020*/ 	.word	0x00000000
.L_5:


//--------------------- .nv.compat                --------------------------
	.section	.nv.compat,"",@"SHT_CUDA_COMPAT_INFO"
	.align	4
        /*0000*/ 	.byte	0x02, 0x09, 0x00, 0x00, 0x02, 0x02, 0x01, 0x00, 0x02, 0x05, 0x05, 0x00, 0x03, 0x07, 0x01, 0x01
        /*0010*/ 	.byte	0x02, 0x03, 0x00, 0x00, 0x02, 0x06, 0x01, 0x00, 0x04, 0x0b, 0x08, 0x00, 0x09, 0x00, 0x00, 0x00
        /*0020*/ 	.byte	0x00, 0x00, 0x00, 0x00


//--------------------- .nv.info._Z9matrixmulPiS_S_i --------------------------
	.section	.nv.info._Z9matrixmulPiS_S_i,"",@"SHT_CUDA_INFO"
	.sectionflags	@""
	.align	4


	//----- nvinfo : EIATTR_CUDA_API_VERSION
	.align		4
        /*0000*/ 	.byte	0x04, 0x37
        /*0002*/ 	.short	(.L_7 - .L_6)
.L_6:
        /*0004*/ 	.word	0x00000082


	//----- nvinfo : EIATTR_KPARAM_INFO
	.align		4
.L_7:
        /*0008*/ 	.byte	0x04, 0x17
        /*000a*/ 	.short	(.L_9 - .L_8)
.L_8:
        /*000c*/ 	.word	0x00000000
        /*0010*/ 	.short	0x0003
        /*0012*/ 	.short	0x0018
        /*0014*/ 	.byte	0x00, 0xf0, 0x11, 0x00


	//----- nvinfo : EIATTR_KPARAM_INFO
	.align		4
.L_9:
        /*0018*/ 	.byte	0x04, 0x17
        /*001a*/ 	.short	(.L_11 - .L_10)
.L_10:
        /*001c*/ 	.word	0x00000000
        /*0020*/ 	.short	0x0002
        /*0022*/ 	.short	0x0010
        /*0024*/ 	.byte	0x00, 0xf5, 0x21, 0x00


	//----- nvinfo : EIATTR_KPARAM_INFO
	.align		4
.L_11:
        /*0028*/ 	.byte	0x04, 0x17
        /*002a*/ 	.short	(.L_13 - .L_12)
.L_12:
        /*002c*/ 	.word	0x00000000
        /*0030*/ 	.short	0x0001
        /*0032*/ 	.short	0x0008
        /*0034*/ 	.byte	0x00, 0xf5, 0x21, 0x00


	//----- nvinfo : EIATTR_KPARAM_INFO
	.align		4
.L_13:
        /*0038*/ 	.byte	0x04, 0x17
        /*003a*/ 	.short	(.L_15 - .L_14)
.L_14:
        /*003c*/ 	.word	0x00000000
        /*0040*/ 	.short	0x0000
        /*0042*/ 	.short	0x0000
        /*0044*/ 	.byte	0x00, 0xf5, 0x21, 0x00


	//----- nvinfo : EIATTR_SPARSE_MMA_MASK
	.align		4
.L_15:
        /*0048*/ 	.byte	0x03, 0x50
        /*004a*/ 	.short	0x0000


	//----- nvinfo : EIATTR_MAXREG_COUNT
	.align		4
        /*004c*/ 	.byte	0x03, 0x1b
        /*004e*/ 	.short	0x00ff


	//----- nvinfo : EIATTR_MERCURY_ISA_VERSION
	.align		4
        /*0050*/ 	.byte	0x03, 0x5f
        /*0052*/ 	.short	0x0101


	//----- nvinfo : EIATTR_VRC_CTA_INIT_COUNT
	.align		4
        /*0054*/ 	.byte	0x02, 0x4a
	.zero		1
	.zero		1


	//----- nvinfo : EIATTR_EXIT_INSTR_OFFSETS
	.align		4
        /*0058*/ 	.byte	0x04, 0x1c
        /*005a*/ 	.short	(.L_17 - .L_16)


	//   ....[0]....
.L_16:
        /*005c*/ 	.word	0x00000010


	//----- nvinfo : EIATTR_CBANK_PARAM_SIZE
	.align		4
.L_17:
        /*0060*/ 	.byte	0x03, 0x19
        /*0062*/ 	.short	0x001c


	//----- nvinfo : EIATTR_PARAM_CBANK
	.align		4
        /*0064*/ 	.byte	0x04, 0x0a
        /*0066*/ 	.short	(.L_19 - .L_18)
	.align		4
.L_18:
        /*0068*/ 	.word	index@(.nv.constant0._Z9matrixmulPiS_S_i)
        /*006c*/ 	.short	0x0380
        /*006e*/ 	.short	0x001c


	//----- nvinfo : EIATTR_SW_WAR
	.align		4
.L_19:
        /*0070*/ 	.byte	0x04, 0x36
        /*0072*/ 	.short	(.L_21 - .L_20)
.L_20:
        /*0074*/ 	.word	0x00000008
.L_21:


//--------------------- .nv.callgraph             --------------------------
	.section	.nv.callgraph,"",@"SHT_CUDA_CALLGRAPH"
	.align	4
	.sectionentsize	8
	.align		4
        /*0000*/ 	.word	0x00000000
	.align		4
        /*0004*/ 	.word	0xffffffff
	.align		4
        /*0008*/ 	.word	0x00000000
	.align		4
        /*000c*/ 	.word	0xfffffffe
	.align		4
        /*0010*/ 	.word	0x00000000
	.align		4
        /*0014*/ 	.word	0xfffffffd
	.align		4
        /*0018*/ 	.word	0x00000000
	.align		4
        /*001c*/ 	.word	0xfffffffc


//--------------------- .text._Z9matrixmulPiS_S_i --------------------------
	.section	.text._Z9matrixmulPiS_S_i,"ax",@progbits
	.align	128
        .global         _Z9matrixmulPiS_S_i
        .type           _Z9matrixmulPiS_S_i,@function
        .size           _Z9matrixmulPiS_S_i,(.L_x_1 - _Z9matrixmulPiS_S_i)
        .other          _Z9matrixmulPiS_S_i,@"STO_CUDA_ENTRY STV_DEFAULT"
_Z9matrixmulPiS_S_i:
.text._Z9matrixmulPiS_S_i:
[----:B------:R-:W-:Y:S01]  /*0000*/  LDC R1, c[0x0][0x37c] ;  /* 0x0000df00ff017b82 */ /* 0x000fe20000000800 */
[----:B------:R-:W-:Y:S05]  /*0010*/  EXIT ;  /* 0x000000000000794d */ /* 0x000fea0003800000 */
.L_x_0:
[----:B------:R-:W-:-:S00]  /*0020*/  BRA `(.L_x_0) ;  /* 0xfffffffc00fc7947 */ /* 0x000fc0000383ffff */
[----:B------:R-:W-:-:S00]  /*0030*/  NOP ;  /* 0x0000000000007918 */ /* 0x000fc00000000000 */
        /* <DEDUP_REMOVED lines=12> */
.L_x_1:


//--------------------- .nv.shared.reserved.0     --------------------------
	.section	.nv.shared.reserved.0,"aw",@nobits
	.weak		__nv_reservedSMEM_offset_0_alias
	.size		__nv_reservedSMEM_offset_0_alias, 0, 64
	.other		__nv_reservedSMEM_offset_0_alias,@"STO_CUDA_RESERVED_SHARED STV_DEFAULT"
__nv_reservedSMEM_offset_0_alias:
	.zero		0
	.zero		64


//--------------------- .nv.constant0._Z9matrixmulPiS_S_i --------------------------
	.section	.nv.constant0._Z9matrixmulPiS_S_i,"a",@progbits
	.sectionflags	@""
	.align	4
.nv.constant0._Z9matrixmulPiS_S_i:
	.zero		924


//--------------------- SYMBOLS --------------------------

	.type		.nv.reservedSmem.offset0,@object
	.size		.nv.reservedSmem.offset0,0x4
